	.headerflags	@"EF_CUDA_TEXMODE_UNIFIED EF_CUDA_64BIT_ADDRESS EF_CUDA_ACCELERATORS EF_CUDA_SM90 EF_CUDA_VIRTUAL_SM(EF_CUDA_SM90)"
	.elftype	@"ET_EXEC"


//--------------------- .nv.info                  --------------------------
	.section	.nv.info,"",@"SHT_CUDA_INFO"
	.align	4


	//----- nvinfo : EIATTR_REGCOUNT
	.align		4
        /*0000*/ 	.byte	0x04, 0x2f
        /*0002*/ 	.short	(.L_1 - .L_0)
	.align		4
.L_0:
        /*0004*/ 	.word	index@(triton_poi_fused_2)
        /*0008*/ 	.word	0x0000001a


	//----- nvinfo : EIATTR_MIN_STACK_SIZE
	.align		4
.L_1:
        /*000c*/ 	.byte	0x04, 0x12
        /*000e*/ 	.short	(.L_3 - .L_2)
	.align		4
.L_2:
        /*0010*/ 	.word	index@(triton_poi_fused_2)
        /*0014*/ 	.word	0x00000000


	//----- nvinfo : EIATTR_FRAME_SIZE
	.align		4
.L_3:
        /*0018*/ 	.byte	0x04, 0x11
        /*001a*/ 	.short	(.L_5 - .L_4)
	.align		4
.L_4:
        /*001c*/ 	.word	index@(triton_poi_fused_2)
        /*0020*/ 	.word	0x00000000


	//----- nvinfo : EIATTR_MIN_STACK_SIZE
	.align		4
.L_5:
        /*0024*/ 	.byte	0x04, 0x12
        /*0026*/ 	.short	(.L_7 - .L_6)
	.align		4
.L_6:
        /*0028*/ 	.word	index@(triton_poi_fused_2)
        /*002c*/ 	.word	0x00000000
.L_7:


//--------------------- .nv.info.triton_poi_fused_2 --------------------------
	.section	.nv.info.triton_poi_fused_2,"",@"SHT_CUDA_INFO"
	.sectionflags	@""
	.align	4


	//----- nvinfo : EIATTR_CUDA_API_VERSION
	.align		4
        /*0000*/ 	.byte	0x04, 0x37
        /*0002*/ 	.short	(.L_9 - .L_8)
.L_8:
        /*0004*/ 	.word	0x0000007c


	//----- nvinfo : EIATTR_KPARAM_INFO
	.align		4
.L_9:
        /*0008*/ 	.byte	0x04, 0x17
        /*000a*/ 	.short	(.L_11 - .L_10)
.L_10:
        /*000c*/ 	.word	0x00000000
        /*0010*/ 	.short	0x0003
        /*0012*/ 	.short	0x0014
        /*0014*/ 	.byte	0x00, 0xf0, 0x11, 0x00


	//----- nvinfo : EIATTR_KPARAM_INFO
	.align		4
.L_11:
        /*0018*/ 	.byte	0x04, 0x17
        /*001a*/ 	.short	(.L_13 - .L_12)
.L_12:
        /*001c*/ 	.word	0x00000000
        /*0020*/ 	.short	0x0002
        /*0022*/ 	.short	0x0010
        /*0024*/ 	.byte	0x00, 0xf0, 0x11, 0x00


	//----- nvinfo : EIATTR_KPARAM_INFO
	.align		4
.L_13:
        /*0028*/ 	.byte	0x04, 0x17
        /*002a*/ 	.short	(.L_15 - .L_14)
.L_14:
        /*002c*/ 	.word	0x00000000
        /*0030*/ 	.short	0x0001
        /*0032*/ 	.short	0x0008
        /*0034*/ 	.byte	0x00, 0xf4, 0x21, 0x00


	//----- nvinfo : EIATTR_KPARAM_INFO
	.align		4
.L_15:
        /*0038*/ 	.byte	0x04, 0x17
        /*003a*/ 	.short	(.L_17 - .L_16)
.L_16:
        /*003c*/ 	.word	0x00000000
        /*0040*/ 	.short	0x0000
        /*0042*/ 	.short	0x0000
        /*0044*/ 	.byte	0x00, 0xf4, 0x21, 0x00


	//----- nvinfo : EIATTR_SPARSE_MMA_MASK
	.align		4
.L_17:
        /*0048*/ 	.byte	0x03, 0x50
        /*004a*/ 	.short	0x0000


	//----- nvinfo : EIATTR_MAXREG_COUNT
	.align		4
        /*004c*/ 	.byte	0x03, 0x1b
        /*004e*/ 	.short	0x00ff


	//----- nvinfo : EIATTR_EXIT_INSTR_OFFSETS
	.align		4
        /*0050*/ 	.byte	0x04, 0x1c
        /*0052*/ 	.short	(.L_19 - .L_18)


	//   ....[0]....
.L_18:
        /*0054*/ 	.word	0x00000530


	//   ....[1]....
        /*0058*/ 	.word	0x00000580


	//----- nvinfo : EIATTR_REQNTID
	.align		4
.L_19:
        /*005c*/ 	.byte	0x04, 0x10
        /*005e*/ 	.short	(.L_21 - .L_20)
.L_20:
        /*0060*/ 	.word	0x00000080
        /*0064*/ 	.word	0x00000001
        /*0068*/ 	.word	0x00000001


	//----- nvinfo : EIATTR_CBANK_PARAM_SIZE
	.align		4
.L_21:
        /*006c*/ 	.byte	0x03, 0x19
        /*006e*/ 	.short	0x0018


	//----- nvinfo : EIATTR_PARAM_CBANK
	.align		4
        /*0070*/ 	.byte	0x04, 0x0a
        /*0072*/ 	.short	(.L_23 - .L_22)
	.align		4
.L_22:
        /*0074*/ 	.word	index@(.nv.constant0.triton_poi_fused_2)
        /*0078*/ 	.short	0x0210
        /*007a*/ 	.short	0x0018


	//----- nvinfo : EIATTR_SW_WAR
	.align		4
.L_23:
        /*007c*/ 	.byte	0x04, 0x36
        /*007e*/ 	.short	(.L_25 - .L_24)
.L_24:
        /*0080*/ 	.word	0x00000008
.L_25:


//--------------------- .nv.callgraph             --------------------------
	.section	.nv.callgraph,"",@"SHT_CUDA_CALLGRAPH"
	.align	4
	.sectionentsize	8
	.align		4
        /*0000*/ 	.word	0x00000000
	.align		4
        /*0004*/ 	.word	0xffffffff
	.align		4
        /*0008*/ 	.word	0x00000000
	.align		4
        /*000c*/ 	.word	0xfffffffe
	.align		4
        /*0010*/ 	.word	0x00000000
	.align		4
        /*0014*/ 	.word	0xfffffffd
	.align		4
        /*0018*/ 	.word	0x00000000
	.align		4
        /*001c*/ 	.word	0xfffffffc


//--------------------- .text.triton_poi_fused_2  --------------------------
	.section	.text.triton_poi_fused_2,"ax",@progbits
	.sectionflags	@"SHF_BARRIERS=1"
	.align	128
        .global         triton_poi_fused_2
        .type           triton_poi_fused_2,@function
        .size           triton_poi_fused_2,(.L_x_1 - triton_poi_fused_2)
        .other          triton_poi_fused_2,@"STO_CUDA_ENTRY STV_DEFAULT"
triton_poi_fused_2:
.text.triton_poi_fused_2:
[----:B------:R-:W0:Y:S02]  /*0000*/  LDC R1, c[0x0][0x28] ;  /* 0x00000a00ff017b82 */ /* 0x000e240000000800 */
[----:B------:R-:W1:Y:S01]  /*0010*/  S2R R16, SR_CTAID.Z ;  /* 0x0000000000107919 */ /* 0x000e620000002700 */
[----:B------:R-:W1:Y:S01]  /*0020*/  S2UR UR4, SR_CTAID.Y ;  /* 0x00000000000479c3 */ /* 0x000e620000002600 */
[----:B------:R-:W-:Y:S01]  /*0030*/  CS2R R4, SRZ ;  /* 0x0000000000047805 */ /* 0x000fe2000001ff00 */
[----:B------:R-:W-:Y:S01]  /*0040*/  ULDC.64 UR6, c[0x0][0x208] ;  /* 0x0000820000067ab9 */ /* 0x000fe20000000a00 */
[----:B------:R-:W2:Y:S01]  /*0050*/  S2R R0, SR_CTAID.X ;  /* 0x0000000000007919 */ /* 0x000ea20000002500 */
[----:B------:R-:W3:Y:S04]  /*0060*/  S2R R2, SR_TID.X ;  /* 0x0000000000027919 */ /* 0x000ee80000002100 */
[----:B------:R-:W1:Y:S08]  /*0070*/  LDC R3, c[0x0][0x10] ;  /* 0x00000400ff037b82 */ /* 0x000e700000000800 */
[----:B------:R-:W4:Y:S01]  /*0080*/  LDC.64 R8, c[0x0][0x210] ;  /* 0x00008400ff087b82 */ /* 0x000f220000000a00 */
[----:B-1----:R-:W-:-:S02]  /*0090*/  IMAD R16, R16, R3, UR4 ;  /* 0x0000000410107e24 */ /* 0x002fc4000f8e0203 */
[----:B--2---:R-:W-:Y:S02]  /*00a0*/  IMAD.SHL.U32 R0, R0, 0x20, RZ ;  /* 0x0000002000007824 */ /* 0x004fe400078e00ff */
[----:B------:R-:W-:Y:S02]  /*00b0*/  IMAD.SHL.U32 R16, R16, 0x20, RZ ;  /* 0x0000002010107824 */ /* 0x000fe400078e00ff */
[----:B---3--:R-:W-:Y:S01]  /*00c0*/  IMAD.SHL.U32 R17, R2, 0x4, RZ ;  /* 0x0000000402117824 */ /* 0x008fe200078e00ff */
[----:B------:R-:W-:-:S04]  /*00d0*/  SHF.R.U32.HI R3, RZ, 0x3, R2 ;  /* 0x00000003ff037819 */ /* 0x000fc80000011602 */
[----:B------:R-:W-:Y:S02]  /*00e0*/  LOP3.LUT R11, R0, 0x1c, R17, 0xf8, !PT ;  /* 0x0000001c000b7812 */ /* 0x000fe400078ef811 */
[----:B------:R-:W-:Y:S02]  /*00f0*/  SGXT.U32 R3, R3, 0x4 ;  /* 0x000000040303781a */ /* 0x000fe40000000000 */
[----:B------:R-:W-:Y:S02]  /*0100*/  ISETP.GE.AND P0, PT, R11, 0x190, PT ;  /* 0x000001900b00780c */ /* 0x000fe40003f06270 */
[----:B------:R-:W-:Y:S02]  /*0110*/  LOP3.LUT R6, R16, R3, RZ, 0xfc, !PT ;  /* 0x0000000310067212 */ /* 0x000fe400078efcff */
[----:B------:R-:W-:Y:S02]  /*0120*/  LOP3.LUT R10, R16, 0x10, R3, 0xfe, !PT ;  /* 0x00000010100a7812 */ /* 0x000fe400078efe03 */
[C---:B------:R-:W-:Y:S01]  /*0130*/  ISETP.LT.AND P1, PT, R6.reuse, 0x10000, !P0 ;  /* 0x000100000600780c */ /* 0x040fe20004721270 */
[--C-:B------:R-:W-:Y:S01]  /*0140*/  IMAD R13, R6, 0x190, R11.reuse ;  /* 0x00000190060d7824 */ /* 0x100fe200078e020b */
[C---:B------:R-:W-:Y:S01]  /*0150*/  ISETP.LT.AND P0, PT, R10.reuse, 0x10000, !P0 ;  /* 0x000100000a00780c */ /* 0x040fe20004701270 */
[----:B------:R-:W-:Y:S01]  /*0160*/  IMAD R15, R10, 0x190, R11 ;  /* 0x000001900a0f7824 */ /* 0x000fe200078e020b */
[----:B------:R-:W-:Y:S01]  /*0170*/  CS2R R6, SRZ ;  /* 0x0000000000067805 */ /* 0x000fe2000001ff00 */
[----:B----4-:R-:W-:Y:S01]  /*0180*/  IMAD.WIDE R12, R13, 0x4, R8 ;  /* 0x000000040d0c7825 */ /* 0x010fe200078e0208 */
[----:B------:R-:W-:-:S03]  /*0190*/  CS2R R10, SRZ ;  /* 0x00000000000a7805 */ /* 0x000fc6000001ff00 */
[----:B------:R-:W-:Y:S01]  /*01a0*/  IMAD.WIDE R14, R15, 0x4, R8 ;  /* 0x000000040f0e7825 */ /* 0x000fe200078e0208 */
[----:B------:R-:W-:-:S03]  /*01b0*/  CS2R R8, SRZ ;  /* 0x0000000000087805 */ /* 0x000fc6000001ff00 */
[----:B------:R1:W2:Y:S04]  /*01c0*/  @P1 LDG.E.EL.128 R4, desc[UR6][R12.64] ;  /* 0x000000060c041981 */ /* 0x0002a8000c2e1d00 */
[----:B------:R3:W4:Y:S01]  /*01d0*/  @P0 LDG.E.EL.128 R8, desc[UR6][R14.64] ;  /* 0x000000060e080981 */ /* 0x000722000c2e1d00 */
[----:B------:R-:W5:Y:S01]  /*01e0*/  S2UR UR5, SR_CgaCtaId ;  /* 0x00000000000579c3 */ /* 0x000f620000008800 */
[C---:B------:R-:W-:Y:S01]  /*01f0*/  IMAD.SHL.U32 R18, R2.reuse, 0x80, RZ ;  /* 0x0000008002127824 */ /* 0x040fe200078e00ff */
[----:B------:R-:W-:Y:S01]  /*0200*/  UMOV UR4, 0x400 ;  /* 0x0000040000047882 */ /* 0x000fe20000000000 */
[----:B------:R-:W-:Y:S01]  /*0210*/  IMAD.SHL.U32 R2, R2, 0x2, RZ ;  /* 0x0000000202027824 */ /* 0x000fe200078e00ff */
[----:B------:R-:W-:Y:S02]  /*0220*/  LOP3.LUT R16, R16, 0x1c, R17, 0xf8, !PT ;  /* 0x0000001c10107812 */ /* 0x000fe400078ef811 */
[----:B------:R-:W-:-:S02]  /*0230*/  LOP3.LUT R18, R18, 0x380, RZ, 0xc0, !PT ;  /* 0x0000038012127812 */ /* 0x000fc400078ec0ff */
[----:B------:R-:W-:Y:S02]  /*0240*/  LOP3.LUT R22, R2, 0xf0, RZ, 0xc0, !PT ;  /* 0x000000f002167812 */ /* 0x000fe400078ec0ff */
[C---:B-1----:R-:W-:Y:S02]  /*0250*/  LOP3.LUT R12, R18.reuse, 0x20, RZ, 0xfc, !PT ;  /* 0x00000020120c7812 */ /* 0x042fe400078efcff */
[C---:B------:R-:W-:Y:S02]  /*0260*/  LOP3.LUT R19, R18.reuse, 0x40, RZ, 0xfc, !PT ;  /* 0x0000004012137812 */ /* 0x040fe400078efcff */
[C---:B---3--:R-:W-:Y:S02]  /*0270*/  LOP3.LUT R14, R18.reuse, 0x60, RZ, 0xfc, !PT ;  /* 0x00000060120e7812 */ /* 0x048fe400078efcff */
[----:B------:R-:W-:Y:S02]  /*0280*/  LOP3.LUT R2, R18, R3, RZ, 0xfc, !PT ;  /* 0x0000000312027212 */ /* 0x000fe400078efcff */
[----:B------:R-:W-:Y:S01]  /*0290*/  ISETP.GE.AND P0, PT, R16, 0x10000, PT ;  /* 0x000100001000780c */ /* 0x000fe20003f06270 */
[----:B-----5:R-:W-:-:S06]  /*02a0*/  UPRMT UR4, UR5, 0x654, UR4 ;  /* 0x0000065405047896 */ /* 0x020fcc0008000004 */
[----:B------:R-:W-:Y:S02]  /*02b0*/  LEA.HI R13, R18, UR4, RZ, 0x1f ;  /* 0x00000004120d7c11 */ /* 0x000fe4000f8ff8ff */
[----:B------:R-:W-:Y:S02]  /*02c0*/  LEA.HI R15, R12, UR4, RZ, 0x1f ;  /* 0x000000040c0f7c11 */ /* 0x000fe4000f8ff8ff */
[----:B------:R-:W-:Y:S01]  /*02d0*/  LEA.HI R21, R19, UR4, RZ, 0x1f ;  /* 0x0000000413157c11 */ /* 0x000fe2000f8ff8ff */
[----:B------:R-:W-:Y:S01]  /*02e0*/  IMAD R19, R2, 0x4, R13 ;  /* 0x0000000402137824 */ /* 0x000fe200078e020d */
[----:B------:R-:W-:Y:S01]  /*02f0*/  LEA.HI R23, R14, UR4, RZ, 0x1f ;  /* 0x000000040e177c11 */ /* 0x000fe2000f8ff8ff */
[C---:B------:R-:W-:Y:S02]  /*0300*/  IMAD R18, R2.reuse, 0x4, R15 ;  /* 0x0000000402127824 */ /* 0x040fe400078e020f */
[C---:B------:R-:W-:Y:S02]  /*0310*/  IMAD R21, R2.reuse, 0x4, R21 ;  /* 0x0000000402157824 */ /* 0x040fe400078e0215 */
[----:B------:R-:W-:Y:S01]  /*0320*/  IMAD R20, R2, 0x4, R23 ;  /* 0x0000000402147824 */ /* 0x000fe200078e0217 */
[----:B------:R-:W-:Y:S01]  /*0330*/  LOP3.LUT R2, R17, 0x1fc, RZ, 0xc0, !PT ;  /* 0x000001fc11027812 */ /* 0x000fe200078ec0ff */
[----:B------:R-:W-:Y:S01]  /*0340*/  VIADD R13, R22, UR4 ;  /* 0x00000004160d7c36 */ /* 0x000fe20008000000 */
[----:B------:R-:W-:-:S03]  /*0350*/  SHF.R.S32.HI R17, RZ, 0x1f, R16 ;  /* 0x0000001fff117819 */ /* 0x000fc60000011410 */
[----:B------:R-:W-:Y:S01]  /*0360*/  IMAD R13, R2, 0x4, R13 ;  /* 0x00000004020d7824 */ /* 0x000fe200078e020d */
[----:B------:R-:W-:Y:S01]  /*0370*/  LEA.HI R17, R17, R16, RZ, 0x8 ;  /* 0x0000001011117211 */ /* 0x000fe200078f40ff */
[----:B--2---:R-:W-:Y:S04]  /*0380*/  STS [R19], R4 ;  /* 0x0000000413007388 */ /* 0x004fe80000000800 */
[----:B------:R1:W-:Y:S04]  /*0390*/  STS [R18+0x80], R5 ;  /* 0x0000800512007388 */ /* 0x0003e80000000800 */
[----:B------:R2:W-:Y:S04]  /*03a0*/  STS [R21+0x100], R6 ;  /* 0x0001000615007388 */ /* 0x0005e80000000800 */
[----:B------:R3:W-:Y:S01]  /*03b0*/  STS [R20+0x180], R7 ;  /* 0x0001800714007388 */ /* 0x0007e20000000800 */
[----:B-1----:R-:W1:Y:S03]  /*03c0*/  LDC.64 R4, c[0x0][0x218] ;  /* 0x00008600ff047b82 */ /* 0x002e660000000a00 */
[----:B----4-:R4:W-:Y:S01]  /*03d0*/  STS [R19+0x40], R8 ;  /* 0x0000400813007388 */ /* 0x0109e20000000800 */
[----:B--2---:R-:W-:-:S03]  /*03e0*/  LOP3.LUT R6, R0, R3, RZ, 0xfc, !PT ;  /* 0x0000000300067212 */ /* 0x004fc600078efcff */
[----:B------:R-:W-:Y:S01]  /*03f0*/  STS [R18+0xc0], R9 ;  /* 0x0000c00912007388 */ /* 0x000fe20000000800 */
[----:B------:R-:W-:Y:S02]  /*0400*/  LOP3.LUT R0, R0, 0x10, R3, 0xfe, !PT ;  /* 0x0000001000007812 */ /* 0x000fe400078efe03 */
[----:B---3--:R-:W-:Y:S01]  /*0410*/  LOP3.LUT R7, R17, 0xffffff00, RZ, 0xc0, !PT ;  /* 0xffffff0011077812 */ /* 0x008fe200078ec0ff */
[----:B------:R-:W-:Y:S01]  /*0420*/  STS [R21+0x140], R10 ;  /* 0x0001400a15007388 */ /* 0x000fe20000000800 */
[----:B------:R-:W-:Y:S02]  /*0430*/  SHF.R.S32.HI R17, RZ, 0x8, R17 ;  /* 0x00000008ff117819 */ /* 0x000fe40000011411 */
[----:B------:R-:W-:Y:S01]  /*0440*/  ISETP.LT.AND P1, PT, R6, 0x190, !P0 ;  /* 0x000001900600780c */ /* 0x000fe20004721270 */
[----:B------:R-:W-:Y:S01]  /*0450*/  STS [R20+0x1c0], R11 ;  /* 0x0001c00b14007388 */ /* 0x000fe20000000800 */
[----:B----4-:R-:W-:Y:S01]  /*0460*/  IMAD.IADD R8, R16, 0x1, -R7 ;  /* 0x0000000110087824 */ /* 0x010fe200078e0a07 */
[----:B------:R-:W-:Y:S01]  /*0470*/  LOP3.LUT R7, R2, 0x200, RZ, 0xfc, !PT ;  /* 0x0000020002077812 */ /* 0x000fe200078efcff */
[----:B------:R-:W-:Y:S02]  /*0480*/  BAR.SYNC.DEFER_BLOCKING 0x0 ;  /* 0x0000000000007b1d */ /* 0x000fe40000010000 */
[----:B------:R-:W-:Y:S01]  /*0490*/  IMAD R17, R17, 0x19000, R8 ;  /* 0x0001900011117824 */ /* 0x000fe200078e0208 */
[----:B------:R-:W-:-:S02]  /*04a0*/  SHF.R.U32.HI R7, RZ, 0x1, R7 ;  /* 0x00000001ff077819 */ /* 0x000fc40000011607 */
[----:B------:R-:W-:Y:S02]  /*04b0*/  ISETP.LT.AND P0, PT, R0, 0x190, !P0 ;  /* 0x000001900000780c */ /* 0x000fe40004701270 */
[----:B------:R-:W-:Y:S01]  /*04c0*/  LOP3.LUT R3, R7, 0x1f0, RZ, 0xc0, !PT ;  /* 0x000001f007037812 */ /* 0x000fe200078ec0ff */
[----:B------:R-:W-:-:S04]  /*04d0*/  IMAD R7, R6, 0x100, R17 ;  /* 0x0000010006077824 */ /* 0x000fc800078e0211 */
[----:B-1----:R-:W-:-:S04]  /*04e0*/  IMAD.WIDE R6, R7, 0x4, R4 ;  /* 0x0000000407067825 */ /* 0x002fc800078e0204 */
[----:B------:R-:W-:-:S04]  /*04f0*/  VIADD R3, R3, UR4 ;  /* 0x0000000403037c36 */ /* 0x000fc80008000000 */
[----:B------:R-:W-:Y:S01]  /*0500*/  IMAD R3, R2, 0x4, R3 ;  /* 0x0000000402037824 */ /* 0x000fe200078e0203 */
[----:B------:R-:W1:Y:S04]  /*0510*/  LDS.128 R12, [R13] ;  /* 0x000000000d0c7984 */ /* 0x000e680000000c00 */
[----:B-1----:R1:W-:Y:S01]  /*0520*/  @P1 STG.E.128 desc[UR6][R6.64], R12 ;  /* 0x0000000c06001986 */ /* 0x0023e2000c101d06 */
[----:B------:R-:W-:Y:S05]  /*0530*/  @!P0 EXIT ;  /* 0x000000000000894d */ /* 0x000fea0003800000 */
[----:B------:R-:W0:Y:S01]  /*0540*/  LDS.128 R8, [R3+0x800] ;  /* 0x0008000003087984 */ /* 0x000e220000000c00 */
[----:B------:R-:W-:-:S04]  /*0550*/  IMAD R17, R0, 0x100, R17 ;  /* 0x0000010000117824 */ /* 0x000fc800078e0211 */
[----:B------:R-:W-:-:S05]  /*0560*/  IMAD.WIDE R4, R17, 0x4, R4 ;  /* 0x0000000411047825 */ /* 0x000fca00078e0204 */
[----:B0-----:R-:W-:Y:S01]  /*0570*/  STG.E.128 desc[UR6][R4.64], R8 ;  /* 0x0000000804007986 */ /* 0x001fe2000c101d06 */
[----:B------:R-:W-:Y:S05]  /*0580*/  EXIT ;  /* 0x000000000000794d */ /* 0x000fea0003800000 */
.L_x_0:
[----:B------:R-:W-:-:S00]  /*0590*/  BRA `(.L_x_0) ;  /* 0xfffffffc00fc7947 */ /* 0x000fc0000383ffff */
[----:B------:R-:W-:-:S00]  /*05a0*/  NOP ;  /* 0x0000000000007918 */ /* 0x000fc00000000000 */
        /* <DEDUP_REMOVED lines=13> */
.L_x_1:


//--------------------- .nv.shared.triton_poi_fused_2 --------------------------
	.section	.nv.shared.triton_poi_fused_2,"aw",@nobits
	.sectionflags	@""
	.align	16
	.zero		1024


//--------------------- .nv.constant0.triton_poi_fused_2 --------------------------
	.section	.nv.constant0.triton_poi_fused_2,"a",@progbits
	.sectionflags	@""
	.align	4
.nv.constant0.triton_poi_fused_2:
	.zero		552
